//
// Generated by NVIDIA NVVM Compiler
//
// Compiler Build ID: CL-36424714
// Cuda compilation tools, release 13.0, V13.0.88
// Based on NVVM 20.0.0
//

.version 9.0
.target sm_100
.address_size 64

	// .globl	_Z22diffusion_noise_kernelPfPKfS1_ii

.visible .entry _Z22diffusion_noise_kernelPfPKfS1_ii(
	.param .u64 .ptr .align 1 _Z22diffusion_noise_kernelPfPKfS1_ii_param_0,
	.param .u64 .ptr .align 1 _Z22diffusion_noise_kernelPfPKfS1_ii_param_1,
	.param .u64 .ptr .align 1 _Z22diffusion_noise_kernelPfPKfS1_ii_param_2,
	.param .u32 _Z22diffusion_noise_kernelPfPKfS1_ii_param_3,
	.param .u32 _Z22diffusion_noise_kernelPfPKfS1_ii_param_4
)
{
	.reg .pred 	%p<2>;
	.reg .b32 	%r<7>;
	.reg .b32 	%f<10>;
	.reg .b64 	%rd<12>;

	ld.param.u64 	%rd1, [_Z22diffusion_noise_kernelPfPKfS1_ii_param_0];
	ld.param.u64 	%rd2, [_Z22diffusion_noise_kernelPfPKfS1_ii_param_1];
	ld.param.u64 	%rd3, [_Z22diffusion_noise_kernelPfPKfS1_ii_param_2];
	ld.param.u32 	%r2, [_Z22diffusion_noise_kernelPfPKfS1_ii_param_3];
	ld.param.u32 	%r3, [_Z22diffusion_noise_kernelPfPKfS1_ii_param_4];
	mov.u32 	%r4, %ctaid.x;
	mov.u32 	%r5, %ntid.x;
	mov.u32 	%r6, %tid.x;
	mad.lo.s32 	%r1, %r4, %r5, %r6;
	setp.ge.s32 	%p1, %r1, %r3;
	@%p1 bra 	$L__BB0_2;
	cvta.to.global.u64 	%rd4, %rd3;
	cvta.to.global.u64 	%rd5, %rd1;
	cvta.to.global.u64 	%rd6, %rd2;
	mul.wide.s32 	%rd7, %r2, 4;
	add.s64 	%rd8, %rd4, %rd7;
	ld.global.f32 	%f1, [%rd8];
	sqrt.rn.f32 	%f2, %f1;
	mov.f32 	%f3, 0f3F800000;
	sub.f32 	%f4, %f3, %f1;
	sqrt.rn.f32 	%f5, %f4;
	mul.wide.s32 	%rd9, %r1, 4;
	add.s64 	%rd10, %rd5, %rd9;
	ld.global.f32 	%f6, [%rd10];
	add.s64 	%rd11, %rd6, %rd9;
	ld.global.f32 	%f7, [%rd11];
	mul.f32 	%f8, %f5, %f7;
	fma.rn.f32 	%f9, %f2, %f6, %f8;
	st.global.f32 	[%rd10], %f9;
$L__BB0_2:
	ret;

}


// ===== COMPILED SASS (sm_100) =====

	.target	sm_100

	.elftype	@"ET_EXEC"


//--------------------- .note.nv.tkinfo           --------------------------
	.section	.note.nv.tkinfo,"",@"SHT_NOTE"
	.sectionflags	@"SHF_NOTE_NV_TKINFO"
	.tkinfo
        /*0018*/ 	.word	0x00000002
        /*0030*/ 	.string	""
        /*0030*/ 	.string	"ptxas"
        /*0030*/ 	.string	"Cuda compilation tools, release 13.0, V13.0.88"
        /*0030*/ 	.string	"Build cuda_13.0.r13.0/compiler.36424714_0"
        /*0030*/ 	.string	"-arch sm_100 -m 64 "



//--------------------- .note.nv.cuinfo           --------------------------
	.section	.note.nv.cuinfo,"",@"SHT_NOTE"
	.sectionflags	@"SHF_NOTE_NV_CUINFO"
        /*0018*/ 	.short	0x0002
        /*001a*/ 	.short	0x0064
        /*001c*/ 	.short	0x0082
	.zero		2


//--------------------- .nv.info                  --------------------------
	.section	.nv.info,"",@"SHT_CUDA_INFO"
	.align	4


	//----- nvinfo : EIATTR_REGCOUNT
	.align		4
        /*0000*/ 	.byte	0x04, 0x2f
        /*0002*/ 	.short	(.L_1 - .L_0)
	.align		4
.L_0:
        /*0004*/ 	.word	index@(_Z22diffusion_noise_kernelPfPKfS1_ii)
        /*0008*/ 	.word	0x0000000c


	//----- nvinfo : EIATTR_FRAME_SIZE
	.align		4
.L_1:
        /*000c*/ 	.byte	0x04, 0x11
        /*000e*/ 	.short	(.L_3 - .L_2)
	.align		4
.L_2:
        /*0010*/ 	.word	index@($__internal_0_$__cuda_sm20_sqrt_rn_f32_slowpath)
        /*0014*/ 	.word	0x00000000


	//----- nvinfo : EIATTR_FRAME_SIZE
	.align		4
.L_3:
        /*0018*/ 	.byte	0x04, 0x11
        /*001a*/ 	.short	(.L_5 - .L_4)
	.align		4
.L_4:
        /*001c*/ 	.word	index@(_Z22diffusion_noise_kernelPfPKfS1_ii)
        /*0020*/ 	.word	0x00000000


	//----- nvinfo : EIATTR_MIN_STACK_SIZE
	.align		4
.L_5:
        /*0024*/ 	.byte	0x04, 0x12
        /*0026*/ 	.short	(.L_7 - .L_6)
	.align		4
.L_6:
        /*0028*/ 	.word	index@(_Z22diffusion_noise_kernelPfPKfS1_ii)
        /*002c*/ 	.word	0x00000000
.L_7:


//--------------------- .nv.compat                --------------------------
	.section	.nv.compat,"",@"SHT_CUDA_COMPAT_INFO"
	.align	4
        /*0000*/ 	.byte	0x02, 0x09, 0x00, 0x00, 0x02, 0x02, 0x01, 0x00, 0x02, 0x05, 0x05, 0x00, 0x03, 0x07, 0x01, 0x01
        /*0010*/ 	.byte	0x02, 0x03, 0x00, 0x00, 0x02, 0x06, 0x01, 0x00, 0x04, 0x0b, 0x08, 0x00, 0x01, 0x00, 0x00, 0x00
        /*0020*/ 	.byte	0x00, 0x00, 0x00, 0x00


//--------------------- .nv.info._Z22diffusion_noise_kernelPfPKfS1_ii --------------------------
	.section	.nv.info._Z22diffusion_noise_kernelPfPKfS1_ii,"",@"SHT_CUDA_INFO"
	.sectionflags	@""
	.align	4


	//----- nvinfo : EIATTR_CUDA_API_VERSION
	.align		4
        /*0000*/ 	.byte	0x04, 0x37
        /*0002*/ 	.short	(.L_9 - .L_8)
.L_8:
        /*0004*/ 	.word	0x00000082


	//----- nvinfo : EIATTR_KPARAM_INFO
	.align		4
.L_9:
        /*0008*/ 	.byte	0x04, 0x17
        /*000a*/ 	.short	(.L_11 - .L_10)
.L_10:
        /*000c*/ 	.word	0x00000000
        /*0010*/ 	.short	0x0004
        /*0012*/ 	.short	0x001c
        /*0014*/ 	.byte	0x00, 0xf0, 0x11, 0x00


	//----- nvinfo : EIATTR_KPARAM_INFO
	.align		4
.L_11:
        /*0018*/ 	.byte	0x04, 0x17
        /*001a*/ 	.short	(.L_13 - .L_12)
.L_12:
        /*001c*/ 	.word	0x00000000
        /*0020*/ 	.short	0x0003
        /*0022*/ 	.short	0x0018
        /*0024*/ 	.byte	0x00, 0xf0, 0x11, 0x00


	//----- nvinfo : EIATTR_KPARAM_INFO
	.align		4
.L_13:
        /*0028*/ 	.byte	0x04, 0x17
        /*002a*/ 	.short	(.L_15 - .L_14)
.L_14:
        /*002c*/ 	.word	0x00000000
        /*0030*/ 	.short	0x0002
        /*0032*/ 	.short	0x0010
        /*0034*/ 	.byte	0x00, 0xf5, 0x21, 0x00


	//----- nvinfo : EIATTR_KPARAM_INFO
	.align		4
.L_15:
        /*0038*/ 	.byte	0x04, 0x17
        /*003a*/ 	.short	(.L_17 - .L_16)
.L_16:
        /*003c*/ 	.word	0x00000000
        /*0040*/ 	.short	0x0001
        /*0042*/ 	.short	0x0008
        /*0044*/ 	.byte	0x00, 0xf5, 0x21, 0x00


	//----- nvinfo : EIATTR_KPARAM_INFO
	.align		4
.L_17:
        /*0048*/ 	.byte	0x04, 0x17
        /*004a*/ 	.short	(.L_19 - .L_18)
.L_18:
        /*004c*/ 	.word	0x00000000
        /*0050*/ 	.short	0x0000
        /*0052*/ 	.short	0x0000
        /*0054*/ 	.byte	0x00, 0xf5, 0x21, 0x00


	//----- nvinfo : EIATTR_SPARSE_MMA_MASK
	.align		4
.L_19:
        /*0058*/ 	.byte	0x03, 0x50
        /*005a*/ 	.short	0x0000


	//----- nvinfo : EIATTR_MAXREG_COUNT
	.align		4
        /*005c*/ 	.byte	0x03, 0x1b
        /*005e*/ 	.short	0x00ff


	//----- nvinfo : EIATTR_MERCURY_ISA_VERSION
	.align		4
        /*0060*/ 	.byte	0x03, 0x5f
        /*0062*/ 	.short	0x0101


	//----- nvinfo : EIATTR_VRC_CTA_INIT_COUNT
	.align		4
        /*0064*/ 	.byte	0x02, 0x4a
	.zero		1
	.zero		1


	//----- nvinfo : EIATTR_EXIT_INSTR_OFFSETS
	.align		4
        /*0068*/ 	.byte	0x04, 0x1c
        /*006a*/ 	.short	(.L_21 - .L_20)


	//   ....[0]....
.L_20:
        /*006c*/ 	.word	0x00000070


	//   ....[1]....
        /*0070*/ 	.word	0x000002f0


	//----- nvinfo : EIATTR_CRS_STACK_SIZE
	.align		4
.L_21:
        /*0074*/ 	.byte	0x04, 0x1e
        /*0076*/ 	.short	(.L_23 - .L_22)
.L_22:
        /*0078*/ 	.word	0x00000000


	//----- nvinfo : EIATTR_CBANK_PARAM_SIZE
	.align		4
.L_23:
        /*007c*/ 	.byte	0x03, 0x19
        /*007e*/ 	.short	0x0020


	//----- nvinfo : EIATTR_PARAM_CBANK
	.align		4
        /*0080*/ 	.byte	0x04, 0x0a
        /*0082*/ 	.short	(.L_25 - .L_24)
	.align		4
.L_24:
        /*0084*/ 	.word	index@(.nv.constant0._Z22diffusion_noise_kernelPfPKfS1_ii)
        /*0088*/ 	.short	0x0380
        /*008a*/ 	.short	0x0020


	//----- nvinfo : EIATTR_SW_WAR
	.align		4
.L_25:
        /*008c*/ 	.byte	0x04, 0x36
        /*008e*/ 	.short	(.L_27 - .L_26)
.L_26:
        /*0090*/ 	.word	0x00000008
.L_27:


//--------------------- .nv.callgraph             --------------------------
	.section	.nv.callgraph,"",@"SHT_CUDA_CALLGRAPH"
	.align	4
	.sectionentsize	8
	.align		4
        /*0000*/ 	.word	0x00000000
	.align		4
        /*0004*/ 	.word	0xffffffff
	.align		4
        /*0008*/ 	.word	0x00000000
	.align		4
        /*000c*/ 	.word	0xfffffffe
	.align		4
        /*0010*/ 	.word	0x00000000
	.align		4
        /*0014*/ 	.word	0xfffffffd
	.align		4
        /*0018*/ 	.word	0x00000000
	.align		4
        /*001c*/ 	.word	0xfffffffc


//--------------------- .text._Z22diffusion_noise_kernelPfPKfS1_ii --------------------------
	.section	.text._Z22diffusion_noise_kernelPfPKfS1_ii,"ax",@progbits
	.align	128
        .global         _Z22diffusion_noise_kernelPfPKfS1_ii
        .type           _Z22diffusion_noise_kernelPfPKfS1_ii,@function
        .size           _Z22diffusion_noise_kernelPfPKfS1_ii,(.L_x_6 - _Z22diffusion_noise_kernelPfPKfS1_ii)
        .other          _Z22diffusion_noise_kernelPfPKfS1_ii,@"STO_CUDA_ENTRY STV_DEFAULT"
_Z22diffusion_noise_kernelPfPKfS1_ii:
.text._Z22diffusion_noise_kernelPfPKfS1_ii:
[----:B------:R-:W-:Y:S01]  /*0000*/  LDC R1, c[0x0][0x37c] ;  /* 0x0000df00ff017b82 */ /* 0x000fe20000000800 */
[----:B------:R-:W0:Y:S07]  /*0010*/  S2R R3, SR_TID.X ;  /* 0x0000000000037919 */ /* 0x000e2e0000002100 */
[----:B------:R-:W0:Y:S01]  /*0020*/  S2UR UR4, SR_CTAID.X ;  /* 0x00000000000479c3 */ /* 0x000e220000002500 */
[----:B------:R-:W1:Y:S07]  /*0030*/  LDCU UR5, c[0x0][0x39c] ;  /* 0x00007380ff0577ac */ /* 0x000e6e0008000800 */
[----:B------:R-:W0:Y:S02]  /*0040*/  LDC R2, c[0x0][0x360] ;  /* 0x0000d800ff027b82 */ /* 0x000e240000000800 */
[----:B0-----:R-:W-:-:S05]  /*0050*/  IMAD R2, R2, UR4, R3 ;  /* 0x0000000402027c24 */ /* 0x001fca000f8e0203 */
[----:B-1----:R-:W-:-:S13]  /*0060*/  ISETP.GE.AND P0, PT, R2, UR5, PT ;  /* 0x0000000502007c0c */ /* 0x002fda000bf06270 */
[----:B------:R-:W-:Y:S05]  /*0070*/  @P0 EXIT ;  /* 0x000000000000094d */ /* 0x000fea0003800000 */
[----:B------:R-:W0:Y:S01]  /*0080*/  LDC R3, c[0x0][0x398] ;  /* 0x0000e600ff037b82 */ /* 0x000e220000000800 */
[----:B------:R-:W1:Y:S07]  /*0090*/  LDCU.64 UR4, c[0x0][0x358] ;  /* 0x00006b00ff0477ac */ /* 0x000e6e0008000a00 */
[----:B------:R-:W0:Y:S02]  /*00a0*/  LDC.64 R4, c[0x0][0x390] ;  /* 0x0000e400ff047b82 */ /* 0x000e240000000a00 */
[----:B0-----:R-:W-:-:S05]  /*00b0*/  IMAD.WIDE R4, R3, 0x4, R4 ;  /* 0x0000000403047825 */ /* 0x001fca00078e0204 */
[----:B-1----:R-:W2:Y:S02]  /*00c0*/  LDG.E R0, desc[UR4][R4.64] ;  /* 0x0000000404007981 */ /* 0x002ea4000c1e1900 */
[----:B--2---:R-:W-:Y:S01]  /*00d0*/  IADD3 R6, PT, PT, R0, -0xd000000, RZ ;  /* 0xf300000000067810 */ /* 0x004fe20007ffe0ff */
[----:B------:R0:W1:Y:S03]  /*00e0*/  MUFU.RSQ R3, R0 ;  /* 0x0000000000037308 */ /* 0x0000660000001400 */
[----:B------:R-:W-:-:S13]  /*00f0*/  ISETP.GT.U32.AND P0, PT, R6, 0x727fffff, PT ;  /* 0x727fffff0600780c */ /* 0x000fda0003f04070 */
[----:B0-----:R-:W-:Y:S05]  /*0100*/  @!P0 BRA `(.L_x_0) ;  /* 0x0000000000108947 */ /* 0x001fea0003800000 */
[----:B------:R-:W-:-:S07]  /*0110*/  MOV R8, 0x130 ;  /* 0x0000013000087802 */ /* 0x000fce0000000f00 */
[----:B-1----:R-:W-:Y:S05]  /*0120*/  CALL.REL.NOINC `($__internal_0_$__cuda_sm20_sqrt_rn_f32_slowpath) ;  /* 0x0000000000747944 */ /* 0x002fea0003c00000 */
[----:B------:R-:W-:Y:S01]  /*0130*/  MOV R3, R6 ;  /* 0x0000000600037202 */ /* 0x000fe20000000f00 */
[----:B------:R-:W-:Y:S06]  /*0140*/  BRA `(.L_x_1) ;  /* 0x0000000000107947 */ /* 0x000fec0003800000 */
.L_x_0:
[----:B-1----:R-:W-:Y:S01]  /*0150*/  FMUL.FTZ R5, R0, R3 ;  /* 0x0000000300057220 */ /* 0x002fe20000410000 */
[----:B------:R-:W-:-:S03]  /*0160*/  FMUL.FTZ R3, R3, 0.5 ;  /* 0x3f00000003037820 */ /* 0x000fc60000410000 */
[----:B------:R-:W-:-:S04]  /*0170*/  FFMA R4, -R5, R5, R0 ;  /* 0x0000000505047223 */ /* 0x000fc80000000100 */
[----:B------:R-:W-:-:S07]  /*0180*/  FFMA R3, R4, R3, R5 ;  /* 0x0000000304037223 */ /* 0x000fce0000000005 */
.L_x_1:
[----:B------:R-:W-:-:S04]  /*0190*/  FADD R0, -R0, 1 ;  /* 0x3f80000000007421 */ /* 0x000fc80000000100 */
[----:B------:R0:W1:Y:S01]  /*01a0*/  MUFU.RSQ R5, R0 ;  /* 0x0000000000057308 */ /* 0x0000620000001400 */
[----:B------:R-:W-:-:S04]  /*01b0*/  IADD3 R4, PT, PT, R0, -0xd000000, RZ ;  /* 0xf300000000047810 */ /* 0x000fc80007ffe0ff */
[----:B------:R-:W-:-:S13]  /*01c0*/  ISETP.GT.U32.AND P0, PT, R4, 0x727fffff, PT ;  /* 0x727fffff0400780c */ /* 0x000fda0003f04070 */
[----:B01----:R-:W-:Y:S05]  /*01d0*/  @!P0 BRA `(.L_x_2) ;  /* 0x0000000000108947 */ /* 0x003fea0003800000 */
[----:B------:R-:W-:-:S07]  /*01e0*/  MOV R8, 0x200 ;  /* 0x0000020000087802 */ /* 0x000fce0000000f00 */
[----:B------:R-:W-:Y:S05]  /*01f0*/  CALL.REL.NOINC `($__internal_0_$__cuda_sm20_sqrt_rn_f32_slowpath) ;  /* 0x0000000000407944 */ /* 0x000fea0003c00000 */
[----:B------:R-:W-:Y:S01]  /*0200*/  MOV R0, R6 ;  /* 0x0000000600007202 */ /* 0x000fe20000000f00 */
[----:B------:R-:W-:Y:S06]  /*0210*/  BRA `(.L_x_3) ;  /* 0x0000000000107947 */ /* 0x000fec0003800000 */
.L_x_2:
[----:B------:R-:W-:Y:S01]  /*0220*/  FMUL.FTZ R7, R0, R5 ;  /* 0x0000000500077220 */ /* 0x000fe20000410000 */
[----:B------:R-:W-:-:S03]  /*0230*/  FMUL.FTZ R5, R5, 0.5 ;  /* 0x3f00000005057820 */ /* 0x000fc60000410000 */
[----:B------:R-:W-:-:S04]  /*0240*/  FFMA R0, -R7, R7, R0 ;  /* 0x0000000707007223 */ /* 0x000fc80000000100 */
[----:B------:R-:W-:-:S07]  /*0250*/  FFMA R0, R0, R5, R7 ;  /* 0x0000000500007223 */ /* 0x000fce0000000007 */
.L_x_3:
[----:B------:R-:W0:Y:S08]  /*0260*/  LDC.64 R6, c[0x0][0x388] ;  /* 0x0000e200ff067b82 */ /* 0x000e300000000a00 */
[----:B------:R-:W1:Y:S01]  /*0270*/  LDC.64 R4, c[0x0][0x380] ;  /* 0x0000e000ff047b82 */ /* 0x000e620000000a00 */
[----:B0-----:R-:W-:-:S06]  /*0280*/  IMAD.WIDE R6, R2, 0x4, R6 ;  /* 0x0000000402067825 */ /* 0x001fcc00078e0206 */
[----:B------:R-:W2:Y:S01]  /*0290*/  LDG.E R7, desc[UR4][R6.64] ;  /* 0x0000000406077981 */ /* 0x000ea2000c1e1900 */
[----:B-1----:R-:W-:-:S05]  /*02a0*/  IMAD.WIDE R4, R2, 0x4, R4 ;  /* 0x0000000402047825 */ /* 0x002fca00078e0204 */
[----:B------:R-:W3:Y:S01]  /*02b0*/  LDG.E R2, desc[UR4][R4.64] ;  /* 0x0000000404027981 */ /* 0x000ee2000c1e1900 */
[----:B--2---:R-:W-:-:S04]  /*02c0*/  FMUL R9, R7, R0 ;  /* 0x0000000007097220 */ /* 0x004fc80000400000 */
[----:B---3--:R-:W-:-:S05]  /*02d0*/  FFMA R3, R2, R3, R9 ;  /* 0x0000000302037223 */ /* 0x008fca0000000009 */
[----:B------:R-:W-:Y:S01]  /*02e0*/  STG.E desc[UR4][R4.64], R3 ;  /* 0x0000000304007986 */ /* 0x000fe2000c101904 */
[----:B------:R-:W-:Y:S05]  /*02f0*/  EXIT ;  /* 0x000000000000794d */ /* 0x000fea0003800000 */
        .weak           $__internal_0_$__cuda_sm20_sqrt_rn_f32_slowpath
        .type           $__internal_0_$__cuda_sm20_sqrt_rn_f32_slowpath,@function
        .size           $__internal_0_$__cuda_sm20_sqrt_rn_f32_slowpath,(.L_x_6 - $__internal_0_$__cuda_sm20_sqrt_rn_f32_slowpath)
$__internal_0_$__cuda_sm20_sqrt_rn_f32_slowpath:
[----:B------:R-:W-:-:S13]  /*0300*/  LOP3.LUT P0, RZ, R0, 0x7fffffff, RZ, 0xc0, !PT ;  /* 0x7fffffff00ff7812 */ /* 0x000fda000780c0ff */
[----:B------:R-:W-:Y:S01]  /*0310*/  @!P0 MOV R4, R0 ;  /* 0x0000000000048202 */ /* 0x000fe20000000f00 */
[----:B------:R-:W-:Y:S06]  /*0320*/  @!P0 BRA `(.L_x_4) ;  /* 0x0000000000448947 */ /* 0x000fec0003800000 */
[----:B------:R-:W-:-:S13]  /*0330*/  FSETP.GEU.FTZ.AND P0, PT, R0, RZ, PT ;  /* 0x000000ff0000720b */ /* 0x000fda0003f1e000 */
[----:B------:R-:W-:Y:S01]  /*0340*/  @!P0 MOV R4, 0x7fffffff ;  /* 0x7fffffff00048802 */ /* 0x000fe20000000f00 */
[----:B------:R-:W-:Y:S06]  /*0350*/  @!P0 BRA `(.L_x_4) ;  /* 0x0000000000388947 */ /* 0x000fec0003800000 */
[----:B------:R-:W-:-:S13]  /*0360*/  FSETP.GTU.FTZ.AND P0, PT, |R0|, +INF , PT ;  /* 0x7f8000000000780b */ /* 0x000fda0003f1c200 */
[----:B------:R-:W-:Y:S01]  /*0370*/  @P0 FADD.FTZ R4, R0, 1 ;  /* 0x3f80000000040421 */ /* 0x000fe20000010000 */
[----:B------:R-:W-:Y:S06]  /*0380*/  @P0 BRA `(.L_x_4) ;  /* 0x00000000002c0947 */ /* 0x000fec0003800000 */
[----:B------:R-:W-:-:S13]  /*0390*/  FSETP.NEU.FTZ.AND P0, PT, |R0|, +INF , PT ;  /* 0x7f8000000000780b */ /* 0x000fda0003f1d200 */
[----:B------:R-:W-:Y:S01]  /*03a0*/  @!P0 MOV R4, R0 ;  /* 0x0000000000048202 */ /* 0x000fe20000000f00 */
[----:B------:R-:W-:Y:S06]  /*03b0*/  @!P0 BRA `(.L_x_4) ;  /* 0x0000000000208947 */ /* 0x000fec0003800000 */
[----:B------:R-:W-:-:S04]  /*03c0*/  FFMA R5, R0, 1.84467440737095516160e+19, RZ ;  /* 0x5f80000000057823 */ /* 0x000fc800000000ff */
[----:B------:R-:W0:Y:S02]  /*03d0*/  MUFU.RSQ R4, R5 ;  /* 0x0000000500047308 */ /* 0x000e240000001400 */
[----:B0-----:R-:W-:Y:S01]  /*03e0*/  FMUL.FTZ R6, R5, R4 ;  /* 0x0000000405067220 */ /* 0x001fe20000410000 */
[----:B------:R-:W-:-:S03]  /*03f0*/  FMUL.FTZ R4, R4, 0.5 ;  /* 0x3f00000004047820 */ /* 0x000fc60000410000 */
[----:B------:R-:W-:-:S04]  /*0400*/  FADD.FTZ R7, -R6, -RZ ;  /* 0x800000ff06077221 */ /* 0x000fc80000010100 */
[----:B------:R-:W-:-:S04]  /*0410*/  FFMA R7, R6, R7, R5 ;  /* 0x0000000706077223 */ /* 0x000fc80000000005 */
[----:B------:R-:W-:-:S04]  /*0420*/  FFMA R4, R7, R4, R6 ;  /* 0x0000000407047223 */ /* 0x000fc80000000006 */
[----:B------:R-:W-:-:S07]  /*0430*/  FMUL.FTZ R4, R4, 2.3283064365386962891e-10 ;  /* 0x2f80000004047820 */ /* 0x000fce0000410000 */
.L_x_4:
[----:B------:R-:W-:Y:S01]  /*0440*/  HFMA2 R5, -RZ, RZ, 0, 0 ;  /* 0x00000000ff057431 */ /* 0x000fe200000001ff */
[----:B------:R-:W-:Y:S02]  /*0450*/  MOV R6, R4 ;  /* 0x0000000400067202 */ /* 0x000fe40000000f00 */
[----:B------:R-:W-:-:S04]  /*0460*/  MOV R4, R8 ;  /* 0x0000000800047202 */ /* 0x000fc80000000f00 */
[----:B------:R-:W-:Y:S05]  /*0470*/  RET.REL.NODEC R4 `(_Z22diffusion_noise_kernelPfPKfS1_ii) ;  /* 0xfffffff804e07950 */ /* 0x000fea0003c3ffff */
.L_x_5:
[----:B------:R-:W-:-:S00]  /*0480*/  BRA `(.L_x_5) ;  /* 0xfffffffc00fc7947 */ /* 0x000fc0000383ffff */
[----:B------:R-:W-:-:S00]  /*0490*/  NOP ;  /* 0x0000000000007918 */ /* 0x000fc00000000000 */
        /* <DEDUP_REMOVED lines=14> */
.L_x_6:


//--------------------- .nv.shared.reserved.0     --------------------------
	.section	.nv.shared.reserved.0,"aw",@nobits
	.weak		__nv_reservedSMEM_offset_0_alias
	.size		__nv_reservedSMEM_offset_0_alias, 0, 64
	.other		__nv_reservedSMEM_offset_0_alias,@"STO_CUDA_RESERVED_SHARED STV_DEFAULT"
__nv_reservedSMEM_offset_0_alias:
	.zero		0
	.zero		64


//--------------------- .nv.constant0._Z22diffusion_noise_kernelPfPKfS1_ii --------------------------
	.section	.nv.constant0._Z22diffusion_noise_kernelPfPKfS1_ii,"a",@progbits
	.sectionflags	@""
	.align	4
.nv.constant0._Z22diffusion_noise_kernelPfPKfS1_ii:
	.zero		928


//--------------------- SYMBOLS --------------------------

	.type		.nv.reservedSmem.offset0,@object
	.size		.nv.reservedSmem.offset0,0x4
